//
// Generated by NVIDIA NVVM Compiler
//
// Compiler Build ID: CL-36424714
// Cuda compilation tools, release 13.0, V13.0.88
// Based on NVVM 20.0.0
//

.version 9.0
.target sm_100
.address_size 64

	// .globl	_Z12vecAddKernelPfS_S_i

.visible .entry _Z12vecAddKernelPfS_S_i(
	.param .u64 .ptr .align 1 _Z12vecAddKernelPfS_S_i_param_0,
	.param .u64 .ptr .align 1 _Z12vecAddKernelPfS_S_i_param_1,
	.param .u64 .ptr .align 1 _Z12vecAddKernelPfS_S_i_param_2,
	.param .u32 _Z12vecAddKernelPfS_S_i_param_3
)
{
	.reg .pred 	%p<2>;
	.reg .b32 	%r<6>;
	.reg .b32 	%f<4>;
	.reg .b64 	%rd<11>;

	ld.param.u64 	%rd1, [_Z12vecAddKernelPfS_S_i_param_0];
	ld.param.u64 	%rd2, [_Z12vecAddKernelPfS_S_i_param_1];
	ld.param.u64 	%rd3, [_Z12vecAddKernelPfS_S_i_param_2];
	ld.param.u32 	%r2, [_Z12vecAddKernelPfS_S_i_param_3];
	mov.u32 	%r3, %ctaid.x;
	mov.u32 	%r4, %ntid.x;
	mov.u32 	%r5, %tid.x;
	mad.lo.s32 	%r1, %r3, %r4, %r5;
	setp.ge.s32 	%p1, %r1, %r2;
	@%p1 bra 	$L__BB0_2;
	cvta.to.global.u64 	%rd4, %rd2;
	cvta.to.global.u64 	%rd5, %rd1;
	cvta.to.global.u64 	%rd6, %rd3;
	mul.wide.s32 	%rd7, %r1, 4;
	add.s64 	%rd8, %rd4, %rd7;
	ld.global.f32 	%f1, [%rd8];
	add.s64 	%rd9, %rd5, %rd7;
	ld.global.f32 	%f2, [%rd9];
	add.f32 	%f3, %f1, %f2;
	add.s64 	%rd10, %rd6, %rd7;
	st.global.f32 	[%rd10], %f3;
$L__BB0_2:
	ret;

}


// ===== COMPILED SASS (sm_100) =====

	.target	sm_100

	.elftype	@"ET_EXEC"


//--------------------- .note.nv.tkinfo           --------------------------
	.section	.note.nv.tkinfo,"",@"SHT_NOTE"
	.sectionflags	@"SHF_NOTE_NV_TKINFO"
	.tkinfo
        /*0018*/ 	.word	0x00000002
        /*0030*/ 	.string	""
        /*0030*/ 	.string	"ptxas"
        /*0030*/ 	.string	"Cuda compilation tools, release 13.0, V13.0.88"
        /*0030*/ 	.string	"Build cuda_13.0.r13.0/compiler.36424714_0"
        /*0030*/ 	.string	"-arch sm_100 -m 64 "



//--------------------- .note.nv.cuinfo           --------------------------
	.section	.note.nv.cuinfo,"",@"SHT_NOTE"
	.sectionflags	@"SHF_NOTE_NV_CUINFO"
        /*0018*/ 	.short	0x0002
        /*001a*/ 	.short	0x0064
        /*001c*/ 	.short	0x0082
	.zero		2


//--------------------- .nv.info                  --------------------------
	.section	.nv.info,"",@"SHT_CUDA_INFO"
	.align	4


	//----- nvinfo : EIATTR_REGCOUNT
	.align		4
        /*0000*/ 	.byte	0x04, 0x2f
        /*0002*/ 	.short	(.L_1 - .L_0)
	.align		4
.L_0:
        /*0004*/ 	.word	index@(_Z12vecAddKernelPfS_S_i)
        /*0008*/ 	.word	0x0000000c


	//----- nvinfo : EIATTR_FRAME_SIZE
	.align		4
.L_1:
        /*000c*/ 	.byte	0x04, 0x11
        /*000e*/ 	.short	(.L_3 - .L_2)
	.align		4
.L_2:
        /*0010*/ 	.word	index@(_Z12vecAddKernelPfS_S_i)
        /*0014*/ 	.word	0x00000000


	//----- nvinfo : EIATTR_MIN_STACK_SIZE
	.align		4
.L_3:
        /*0018*/ 	.byte	0x04, 0x12
        /*001a*/ 	.short	(.L_5 - .L_4)
	.align		4
.L_4:
        /*001c*/ 	.word	index@(_Z12vecAddKernelPfS_S_i)
        /*0020*/ 	.word	0x00000000
.L_5:


//--------------------- .nv.compat                --------------------------
	.section	.nv.compat,"",@"SHT_CUDA_COMPAT_INFO"
	.align	4
        /*0000*/ 	.byte	0x02, 0x09, 0x00, 0x00, 0x02, 0x02, 0x01, 0x00, 0x02, 0x05, 0x05, 0x00, 0x03, 0x07, 0x01, 0x01
        /*0010*/ 	.byte	0x02, 0x03, 0x00, 0x00, 0x02, 0x06, 0x01, 0x00, 0x04, 0x0b, 0x08, 0x00, 0x09, 0x00, 0x00, 0x00
        /*0020*/ 	.byte	0x00, 0x00, 0x00, 0x00


//--------------------- .nv.info._Z12vecAddKernelPfS_S_i --------------------------
	.section	.nv.info._Z12vecAddKernelPfS_S_i,"",@"SHT_CUDA_INFO"
	.sectionflags	@""
	.align	4


	//----- nvinfo : EIATTR_CUDA_API_VERSION
	.align		4
        /*0000*/ 	.byte	0x04, 0x37
        /*0002*/ 	.short	(.L_7 - .L_6)
.L_6:
        /*0004*/ 	.word	0x00000082


	//----- nvinfo : EIATTR_KPARAM_INFO
	.align		4
.L_7:
        /*0008*/ 	.byte	0x04, 0x17
        /*000a*/ 	.short	(.L_9 - .L_8)
.L_8:
        /*000c*/ 	.word	0x00000000
        /*0010*/ 	.short	0x0003
        /*0012*/ 	.short	0x0018
        /*0014*/ 	.byte	0x00, 0xf0, 0x11, 0x00


	//----- nvinfo : EIATTR_KPARAM_INFO
	.align		4
.L_9:
        /*0018*/ 	.byte	0x04, 0x17
        /*001a*/ 	.short	(.L_11 - .L_10)
.L_10:
        /*001c*/ 	.word	0x00000000
        /*0020*/ 	.short	0x0002
        /*0022*/ 	.short	0x0010
        /*0024*/ 	.byte	0x00, 0xf5, 0x21, 0x00


	//----- nvinfo : EIATTR_KPARAM_INFO
	.align		4
.L_11:
        /*0028*/ 	.byte	0x04, 0x17
        /*002a*/ 	.short	(.L_13 - .L_12)
.L_12:
        /*002c*/ 	.word	0x00000000
        /*0030*/ 	.short	0x0001
        /*0032*/ 	.short	0x0008
        /*0034*/ 	.byte	0x00, 0xf5, 0x21, 0x00


	//----- nvinfo : EIATTR_KPARAM_INFO
	.align		4
.L_13:
        /*0038*/ 	.byte	0x04, 0x17
        /*003a*/ 	.short	(.L_15 - .L_14)
.L_14:
        /*003c*/ 	.word	0x00000000
        /*0040*/ 	.short	0x0000
        /*0042*/ 	.short	0x0000
        /*0044*/ 	.byte	0x00, 0xf5, 0x21, 0x00


	//----- nvinfo : EIATTR_SPARSE_MMA_MASK
	.align		4
.L_15:
        /*0048*/ 	.byte	0x03, 0x50
        /*004a*/ 	.short	0x0000


	//----- nvinfo : EIATTR_MAXREG_COUNT
	.align		4
        /*004c*/ 	.byte	0x03, 0x1b
        /*004e*/ 	.short	0x00ff


	//----- nvinfo : EIATTR_MERCURY_ISA_VERSION
	.align		4
        /*0050*/ 	.byte	0x03, 0x5f
        /*0052*/ 	.short	0x0101


	//----- nvinfo : EIATTR_VRC_CTA_INIT_COUNT
	.align		4
        /*0054*/ 	.byte	0x02, 0x4a
	.zero		1
	.zero		1


	//----- nvinfo : EIATTR_EXIT_INSTR_OFFSETS
	.align		4
        /*0058*/ 	.byte	0x04, 0x1c
        /*005a*/ 	.short	(.L_17 - .L_16)


	//   ....[0]....
.L_16:
        /*005c*/ 	.word	0x00000070


	//   ....[1]....
        /*0060*/ 	.word	0x00000130


	//----- nvinfo : EIATTR_CBANK_PARAM_SIZE
	.align		4
.L_17:
        /*0064*/ 	.byte	0x03, 0x19
        /*0066*/ 	.short	0x001c


	//----- nvinfo : EIATTR_PARAM_CBANK
	.align		4
        /*0068*/ 	.byte	0x04, 0x0a
        /*006a*/ 	.short	(.L_19 - .L_18)
	.align		4
.L_18:
        /*006c*/ 	.word	index@(.nv.constant0._Z12vecAddKernelPfS_S_i)
        /*0070*/ 	.short	0x0380
        /*0072*/ 	.short	0x001c


	//----- nvinfo : EIATTR_SW_WAR
	.align		4
.L_19:
        /*0074*/ 	.byte	0x04, 0x36
        /*0076*/ 	.short	(.L_21 - .L_20)
.L_20:
        /*0078*/ 	.word	0x00000008
.L_21:


//--------------------- .nv.callgraph             --------------------------
	.section	.nv.callgraph,"",@"SHT_CUDA_CALLGRAPH"
	.align	4
	.sectionentsize	8
	.align		4
        /*0000*/ 	.word	0x00000000
	.align		4
        /*0004*/ 	.word	0xffffffff
	.align		4
        /*0008*/ 	.word	0x00000000
	.align		4
        /*000c*/ 	.word	0xfffffffe
	.align		4
        /*0010*/ 	.word	0x00000000
	.align		4
        /*0014*/ 	.word	0xfffffffd
	.align		4
        /*0018*/ 	.word	0x00000000
	.align		4
        /*001c*/ 	.word	0xfffffffc


//--------------------- .text._Z12vecAddKernelPfS_S_i --------------------------
	.section	.text._Z12vecAddKernelPfS_S_i,"ax",@progbits
	.align	128
        .global         _Z12vecAddKernelPfS_S_i
        .type           _Z12vecAddKernelPfS_S_i,@function
        .size           _Z12vecAddKernelPfS_S_i,(.L_x_1 - _Z12vecAddKernelPfS_S_i)
        .other          _Z12vecAddKernelPfS_S_i,@"STO_CUDA_ENTRY STV_DEFAULT"
_Z12vecAddKernelPfS_S_i:
.text._Z12vecAddKernelPfS_S_i:
[----:B------:R-:W-:Y:S01]  /*0000*/  LDC R1, c[0x0][0x37c] ;  /* 0x0000df00ff017b82 */ /* 0x000fe20000000800 */
[----:B------:R-:W0:Y:S07]  /*0010*/  S2R R0, SR_TID.X ;  /* 0x0000000000007919 */ /* 0x000e2e0000002100 */
[----:B------:R-:W0:Y:S01]  /*0020*/  S2UR UR4, SR_CTAID.X ;  /* 0x00000000000479c3 */ /* 0x000e220000002500 */
[----:B------:R-:W1:Y:S07]  /*0030*/  LDCU UR5, c[0x0][0x398] ;  /* 0x00007300ff0577ac */ /* 0x000e6e0008000800 */
[----:B------:R-:W0:Y:S02]  /*0040*/  LDC R9, c[0x0][0x360] ;  /* 0x0000d800ff097b82 */ /* 0x000e240000000800 */
[----:B0-----:R-:W-:-:S05]  /*0050*/  IMAD R9, R9, UR4, R0 ;  /* 0x0000000409097c24 */ /* 0x001fca000f8e0200 */
[----:B-1----:R-:W-:-:S13]  /*0060*/  ISETP.GE.AND P0, PT, R9, UR5, PT ;  /* 0x0000000509007c0c */ /* 0x002fda000bf06270 */
[----:B------:R-:W-:Y:S05]  /*0070*/  @P0 EXIT ;  /* 0x000000000000094d */ /* 0x000fea0003800000 */
[----:B------:R-:W0:Y:S01]  /*0080*/  LDC.64 R2, c[0x0][0x388] ;  /* 0x0000e200ff027b82 */ /* 0x000e220000000a00 */
[----:B------:R-:W1:Y:S07]  /*0090*/  LDCU.64 UR4, c[0x0][0x358] ;  /* 0x00006b00ff0477ac */ /* 0x000e6e0008000a00 */
[----:B------:R-:W2:Y:S08]  /*00a0*/  LDC.64 R4, c[0x0][0x380] ;  /* 0x0000e000ff047b82 */ /* 0x000eb00000000a00 */
[----:B------:R-:W3:Y:S01]  /*00b0*/  LDC.64 R6, c[0x0][0x390] ;  /* 0x0000e400ff067b82 */ /* 0x000ee20000000a00 */
[----:B0-----:R-:W-:-:S06]  /*00c0*/  IMAD.WIDE R2, R9, 0x4, R2 ;  /* 0x0000000409027825 */ /* 0x001fcc00078e0202 */
[----:B-1----:R-:W4:Y:S01]  /*00d0*/  LDG.E R2, desc[UR4][R2.64] ;  /* 0x0000000402027981 */ /* 0x002f22000c1e1900 */
[----:B--2---:R-:W-:-:S06]  /*00e0*/  IMAD.WIDE R4, R9, 0x4, R4 ;  /* 0x0000000409047825 */ /* 0x004fcc00078e0204 */
[----:B------:R-:W4:Y:S01]  /*00f0*/  LDG.E R5, desc[UR4][R4.64] ;  /* 0x0000000404057981 */ /* 0x000f22000c1e1900 */
[----:B---3--:R-:W-:-:S04]  /*0100*/  IMAD.WIDE R6, R9, 0x4, R6 ;  /* 0x0000000409067825 */ /* 0x008fc800078e0206 */
[----:B----4-:R-:W-:-:S05]  /*0110*/  FADD R9, R2, R5 ;  /* 0x0000000502097221 */ /* 0x010fca0000000000 */
[----:B------:R-:W-:Y:S01]  /*0120*/  STG.E desc[UR4][R6.64], R9 ;  /* 0x0000000906007986 */ /* 0x000fe2000c101904 */
[----:B------:R-:W-:Y:S05]  /*0130*/  EXIT ;  /* 0x000000000000794d */ /* 0x000fea0003800000 */
.L_x_0:
[----:B------:R-:W-:-:S00]  /*0140*/  BRA `(.L_x_0) ;  /* 0xfffffffc00fc7947 */ /* 0x000fc0000383ffff */
[----:B------:R-:W-:-:S00]  /*0150*/  NOP ;  /* 0x0000000000007918 */ /* 0x000fc00000000000 */
        /* <DEDUP_REMOVED lines=10> */
.L_x_1:


//--------------------- .nv.shared.reserved.0     --------------------------
	.section	.nv.shared.reserved.0,"aw",@nobits
	.weak		__nv_reservedSMEM_offset_0_alias
	.size		__nv_reservedSMEM_offset_0_alias, 0, 64
	.other		__nv_reservedSMEM_offset_0_alias,@"STO_CUDA_RESERVED_SHARED STV_DEFAULT"
__nv_reservedSMEM_offset_0_alias:
	.zero		0
	.zero		64


//--------------------- .nv.constant0._Z12vecAddKernelPfS_S_i --------------------------
	.section	.nv.constant0._Z12vecAddKernelPfS_S_i,"a",@progbits
	.sectionflags	@""
	.align	4
.nv.constant0._Z12vecAddKernelPfS_S_i:
	.zero		924


//--------------------- SYMBOLS --------------------------

	.type		.nv.reservedSmem.offset0,@object
	.size		.nv.reservedSmem.offset0,0x4
